//
// Generated by NVIDIA NVVM Compiler
//
// Compiler Build ID: CL-36424714
// Cuda compilation tools, release 13.0, V13.0.88
// Based on NVVM 20.0.0
//

.version 9.0
.target sm_100
.address_size 64

	// .globl	_Z7computePiS_i

.visible .entry _Z7computePiS_i(
	.param .u64 .ptr .align 1 _Z7computePiS_i_param_0,
	.param .u64 .ptr .align 1 _Z7computePiS_i_param_1,
	.param .u32 _Z7computePiS_i_param_2
)
{
	.reg .pred 	%p<38>;
	.reg .b32 	%r<87>;
	.reg .b64 	%rd<35>;

	ld.param.u64 	%rd4, [_Z7computePiS_i_param_0];
	ld.param.u64 	%rd5, [_Z7computePiS_i_param_1];
	ld.param.u32 	%r30, [_Z7computePiS_i_param_2];
	cvta.to.global.u64 	%rd1, %rd5;
	cvta.to.global.u64 	%rd2, %rd4;
	mov.u32 	%r31, %tid.x;
	mov.u32 	%r32, %ctaid.x;
	mov.u32 	%r33, %ntid.x;
	mad.lo.s32 	%r1, %r32, %r33, %r31;
	mov.u32 	%r34, %tid.y;
	mov.u32 	%r35, %ctaid.y;
	mov.u32 	%r36, %ntid.y;
	mad.lo.s32 	%r37, %r35, %r36, %r34;
	mad.lo.s32 	%r83, %r30, %r37, %r1;
	max.s32 	%r38, %r1, %r37;
	setp.ge.s32 	%p1, %r38, %r30;
	@%p1 bra 	$L__BB0_23;
	or.b32  	%r39, %r1, %r37;
	setp.ne.s32 	%p2, %r39, 0;
	mul.wide.s32 	%rd6, %r83, 4;
	add.s64 	%rd3, %rd2, %rd6;
	@%p2 bra 	$L__BB0_3;
	mul.wide.u32 	%rd21, %r83, 4;
	add.s64 	%rd22, %rd2, %rd21;
	ld.global.u32 	%r85, [%rd22+4];
	add.s32 	%r83, %r83, %r30;
	mov.b32 	%r84, 1;
	mov.u32 	%r86, %r83;
	bra.uni 	$L__BB0_16;
$L__BB0_3:
	setp.ne.s32 	%p3, %r1, 0;
	add.s32 	%r6, %r30, -1;
	setp.ne.s32 	%p4, %r37, %r6;
	or.pred  	%p5, %p3, %p4;
	@%p5 bra 	$L__BB0_5;
	ld.global.u32 	%r85, [%rd3+4];
	sub.s32 	%r83, %r83, %r30;
	mov.b32 	%r84, 1;
	mov.u32 	%r86, %r83;
	bra.uni 	$L__BB0_16;
$L__BB0_5:
	setp.ne.s32 	%p6, %r37, %r6;
	setp.ne.s32 	%p7, %r1, %r6;
	or.pred  	%p8, %p7, %p6;
	@%p8 bra 	$L__BB0_7;
	ld.global.u32 	%r85, [%rd3+-4];
	sub.s32 	%r86, %r83, %r30;
	not.b32 	%r84, %r30;
	bra.uni 	$L__BB0_16;
$L__BB0_7:
	setp.ne.s32 	%p9, %r37, 0;
	setp.lt.s32 	%p10, %r1, 1;
	or.pred  	%p11, %p9, %p10;
	setp.ge.s32 	%p12, %r1, %r6;
	or.pred  	%p13, %p11, %p12;
	@%p13 bra 	$L__BB0_9;
	mul.wide.u32 	%rd17, %r83, 4;
	add.s64 	%rd18, %rd2, %rd17;
	ld.global.u32 	%r68, [%rd18+-4];
	ld.global.u32 	%r69, [%rd18+4];
	add.s32 	%r70, %r69, %r68;
	add.s32 	%r83, %r83, %r30;
	mul.wide.s32 	%rd19, %r30, 4;
	add.s64 	%rd20, %rd18, %rd19;
	ld.global.u32 	%r71, [%rd20+-4];
	add.s32 	%r85, %r70, %r71;
	mov.b32 	%r84, 1;
	mov.u32 	%r86, %r83;
	bra.uni 	$L__BB0_16;
$L__BB0_9:
	setp.ge.s32 	%p14, %r1, %r6;
	setp.lt.s32 	%p15, %r1, 1;
	setp.ne.s32 	%p16, %r37, %r6;
	or.pred  	%p17, %p15, %p16;
	or.pred  	%p18, %p14, %p17;
	@%p18 bra 	$L__BB0_11;
	ld.global.u32 	%r63, [%rd3+-4];
	ld.global.u32 	%r64, [%rd3+4];
	add.s32 	%r65, %r64, %r63;
	sub.s32 	%r86, %r83, %r30;
	mul.wide.s32 	%rd15, %r86, 4;
	add.s64 	%rd16, %rd2, %rd15;
	ld.global.u32 	%r66, [%rd16+4];
	add.s32 	%r85, %r65, %r66;
	not.b32 	%r84, %r30;
	bra.uni 	$L__BB0_16;
$L__BB0_11:
	setp.ne.s32 	%p19, %r1, 0;
	setp.eq.s32 	%p20, %r37, 0;
	or.pred  	%p21, %p19, %p20;
	setp.ge.u32 	%p22, %r37, %r6;
	or.pred  	%p23, %p21, %p22;
	@%p23 bra 	$L__BB0_13;
	ld.global.u32 	%r58, [%rd3+4];
	sub.s32 	%r59, %r83, %r30;
	mul.wide.s32 	%rd13, %r59, 4;
	add.s64 	%rd14, %rd2, %rd13;
	ld.global.u32 	%r60, [%rd14];
	add.s32 	%r61, %r60, %r58;
	ld.global.u32 	%r62, [%rd14+4];
	add.s32 	%r85, %r61, %r62;
	add.s32 	%r83, %r83, %r30;
	mov.b32 	%r84, 1;
	mov.u32 	%r86, %r83;
	bra.uni 	$L__BB0_16;
$L__BB0_13:
	setp.ge.u32 	%p24, %r37, %r6;
	setp.eq.s32 	%p25, %r37, 0;
	setp.ne.s32 	%p26, %r1, %r6;
	or.pred  	%p27, %p26, %p25;
	or.pred  	%p28, %p27, %p24;
	@%p28 bra 	$L__BB0_15;
	ld.global.u32 	%r52, [%rd3+-4];
	sub.s32 	%r53, %r83, %r30;
	mul.wide.s32 	%rd11, %r53, 4;
	add.s64 	%rd12, %rd2, %rd11;
	ld.global.u32 	%r54, [%rd12];
	add.s32 	%r55, %r54, %r52;
	ld.global.u32 	%r56, [%rd12+-4];
	add.s32 	%r85, %r55, %r56;
	add.s32 	%r83, %r83, %r30;
	mov.b32 	%r84, -1;
	mov.u32 	%r86, %r83;
	bra.uni 	$L__BB0_16;
$L__BB0_15:
	ld.global.u32 	%r41, [%rd3+-4];
	ld.global.u32 	%r42, [%rd3+4];
	add.s32 	%r43, %r42, %r41;
	mul.wide.s32 	%rd7, %r30, 4;
	xor.b64  	%rd8, %rd7, -4;
	add.s64 	%rd9, %rd3, %rd8;
	ld.global.u32 	%r44, [%rd9];
	add.s32 	%r45, %r43, %r44;
	ld.global.u32 	%r46, [%rd9+4];
	add.s32 	%r47, %r45, %r46;
	ld.global.u32 	%r48, [%rd9+8];
	add.s32 	%r49, %r47, %r48;
	add.s32 	%r83, %r83, %r30;
	add.s64 	%rd10, %rd3, %rd7;
	ld.global.u32 	%r50, [%rd10+-4];
	add.s32 	%r85, %r49, %r50;
	mov.b32 	%r84, 1;
	mov.u32 	%r86, %r83;
$L__BB0_16:
	mul.wide.s32 	%rd23, %r86, 4;
	add.s64 	%rd24, %rd2, %rd23;
	ld.global.u32 	%r74, [%rd24];
	add.s32 	%r75, %r74, %r85;
	add.s32 	%r76, %r84, %r83;
	mul.wide.s32 	%rd25, %r76, 4;
	add.s64 	%rd26, %rd2, %rd25;
	ld.global.u32 	%r77, [%rd26];
	add.s32 	%r78, %r75, %r77;
	ld.global.u32 	%r28, [%rd3];
	setp.ne.s32 	%p29, %r28, 1;
	setp.gt.u32 	%p30, %r78, 1;
	or.pred  	%p31, %p29, %p30;
	@%p31 bra 	$L__BB0_18;
	add.s64 	%rd34, %rd1, %rd6;
	mov.b32 	%r82, 0;
	st.global.u32 	[%rd34], %r82;
	bra.uni 	$L__BB0_23;
$L__BB0_18:
	setp.ne.s32 	%p32, %r28, 1;
	setp.lt.s32 	%p33, %r78, 4;
	or.pred  	%p34, %p32, %p33;
	@%p34 bra 	$L__BB0_20;
	add.s64 	%rd32, %rd1, %rd6;
	mov.b32 	%r81, 0;
	st.global.u32 	[%rd32], %r81;
	bra.uni 	$L__BB0_23;
$L__BB0_20:
	setp.ne.s32 	%p35, %r28, 1;
	and.b32  	%r79, %r78, -2;
	setp.ne.s32 	%p36, %r79, 2;
	or.pred  	%p37, %p35, %p36;
	@%p37 bra 	$L__BB0_22;
	add.s64 	%rd30, %rd1, %rd6;
	mov.b32 	%r80, 1;
	st.global.u32 	[%rd30], %r80;
	bra.uni 	$L__BB0_23;
$L__BB0_22:
	add.s64 	%rd28, %rd1, %rd6;
	st.global.u32 	[%rd28], %r28;
$L__BB0_23:
	ret;

}


// ===== COMPILED SASS (sm_100) =====

	.target	sm_100

	.elftype	@"ET_EXEC"


//--------------------- .note.nv.tkinfo           --------------------------
	.section	.note.nv.tkinfo,"",@"SHT_NOTE"
	.sectionflags	@"SHF_NOTE_NV_TKINFO"
	.tkinfo
        /*0018*/ 	.word	0x00000002
        /*0030*/ 	.string	""
        /*0030*/ 	.string	"ptxas"
        /*0030*/ 	.string	"Cuda compilation tools, release 13.0, V13.0.88"
        /*0030*/ 	.string	"Build cuda_13.0.r13.0/compiler.36424714_0"
        /*0030*/ 	.string	"-arch sm_100 -m 64 "



//--------------------- .note.nv.cuinfo           --------------------------
	.section	.note.nv.cuinfo,"",@"SHT_NOTE"
	.sectionflags	@"SHF_NOTE_NV_CUINFO"
        /*0018*/ 	.short	0x0002
        /*001a*/ 	.short	0x0064
        /*001c*/ 	.short	0x0082
	.zero		2


//--------------------- .nv.info                  --------------------------
	.section	.nv.info,"",@"SHT_CUDA_INFO"
	.align	4


	//----- nvinfo : EIATTR_REGCOUNT
	.align		4
        /*0000*/ 	.byte	0x04, 0x2f
        /*0002*/ 	.short	(.L_1 - .L_0)
	.align		4
.L_0:
        /*0004*/ 	.word	index@(_Z7computePiS_i)
        /*0008*/ 	.word	0x0000001b


	//----- nvinfo : EIATTR_FRAME_SIZE
	.align		4
.L_1:
        /*000c*/ 	.byte	0x04, 0x11
        /*000e*/ 	.short	(.L_3 - .L_2)
	.align		4
.L_2:
        /*0010*/ 	.word	index@(_Z7computePiS_i)
        /*0014*/ 	.word	0x00000000


	//----- nvinfo : EIATTR_MIN_STACK_SIZE
	.align		4
.L_3:
        /*0018*/ 	.byte	0x04, 0x12
        /*001a*/ 	.short	(.L_5 - .L_4)
	.align		4
.L_4:
        /*001c*/ 	.word	index@(_Z7computePiS_i)
        /*0020*/ 	.word	0x00000000
.L_5:


//--------------------- .nv.compat                --------------------------
	.section	.nv.compat,"",@"SHT_CUDA_COMPAT_INFO"
	.align	4
        /*0000*/ 	.byte	0x02, 0x09, 0x00, 0x00, 0x02, 0x02, 0x01, 0x00, 0x02, 0x05, 0x05, 0x00, 0x03, 0x07, 0x01, 0x01
        /*0010*/ 	.byte	0x02, 0x03, 0x00, 0x00, 0x02, 0x06, 0x01, 0x00, 0x04, 0x0b, 0x08, 0x00, 0x09, 0x00, 0x00, 0x00
        /*0020*/ 	.byte	0x00, 0x00, 0x00, 0x00


//--------------------- .nv.info._Z7computePiS_i  --------------------------
	.section	.nv.info._Z7computePiS_i,"",@"SHT_CUDA_INFO"
	.sectionflags	@""
	.align	4


	//----- nvinfo : EIATTR_CUDA_API_VERSION
	.align		4
        /*0000*/ 	.byte	0x04, 0x37
        /*0002*/ 	.short	(.L_7 - .L_6)
.L_6:
        /*0004*/ 	.word	0x00000082


	//----- nvinfo : EIATTR_KPARAM_INFO
	.align		4
.L_7:
        /*0008*/ 	.byte	0x04, 0x17
        /*000a*/ 	.short	(.L_9 - .L_8)
.L_8:
        /*000c*/ 	.word	0x00000000
        /*0010*/ 	.short	0x0002
        /*0012*/ 	.short	0x0010
        /*0014*/ 	.byte	0x00, 0xf0, 0x11, 0x00


	//----- nvinfo : EIATTR_KPARAM_INFO
	.align		4
.L_9:
        /*0018*/ 	.byte	0x04, 0x17
        /*001a*/ 	.short	(.L_11 - .L_10)
.L_10:
        /*001c*/ 	.word	0x00000000
        /*0020*/ 	.short	0x0001
        /*0022*/ 	.short	0x0008
        /*0024*/ 	.byte	0x00, 0xf5, 0x21, 0x00


	//----- nvinfo : EIATTR_KPARAM_INFO
	.align		4
.L_11:
        /*0028*/ 	.byte	0x04, 0x17
        /*002a*/ 	.short	(.L_13 - .L_12)
.L_12:
        /*002c*/ 	.word	0x00000000
        /*0030*/ 	.short	0x0000
        /*0032*/ 	.short	0x0000
        /*0034*/ 	.byte	0x00, 0xf5, 0x21, 0x00


	//----- nvinfo : EIATTR_SPARSE_MMA_MASK
	.align		4
.L_13:
        /*0038*/ 	.byte	0x03, 0x50
        /*003a*/ 	.short	0x0000


	//----- nvinfo : EIATTR_MAXREG_COUNT
	.align		4
        /*003c*/ 	.byte	0x03, 0x1b
        /*003e*/ 	.short	0x00ff


	//----- nvinfo : EIATTR_MERCURY_ISA_VERSION
	.align		4
        /*0040*/ 	.byte	0x03, 0x5f
        /*0042*/ 	.short	0x0101


	//----- nvinfo : EIATTR_VRC_CTA_INIT_COUNT
	.align		4
        /*0044*/ 	.byte	0x02, 0x4a
	.zero		1
	.zero		1


	//----- nvinfo : EIATTR_EXIT_INSTR_OFFSETS
	.align		4
        /*0048*/ 	.byte	0x04, 0x1c
        /*004a*/ 	.short	(.L_15 - .L_14)


	//   ....[0]....
.L_14:
        /*004c*/ 	.word	0x000000c0


	//   ....[1]....
        /*0050*/ 	.word	0x000007d0


	//   ....[2]....
        /*0054*/ 	.word	0x00000830


	//   ....[3]....
        /*0058*/ 	.word	0x000008b0


	//   ....[4]....
        /*005c*/ 	.word	0x000008f0


	//----- nvinfo : EIATTR_CRS_STACK_SIZE
	.align		4
.L_15:
        /*0060*/ 	.byte	0x04, 0x1e
        /*0062*/ 	.short	(.L_17 - .L_16)
.L_16:
        /*0064*/ 	.word	0x00000000


	//----- nvinfo : EIATTR_CBANK_PARAM_SIZE
	.align		4
.L_17:
        /*0068*/ 	.byte	0x03, 0x19
        /*006a*/ 	.short	0x0014


	//----- nvinfo : EIATTR_PARAM_CBANK
	.align		4
        /*006c*/ 	.byte	0x04, 0x0a
        /*006e*/ 	.short	(.L_19 - .L_18)
	.align		4
.L_18:
        /*0070*/ 	.word	index@(.nv.constant0._Z7computePiS_i)
        /*0074*/ 	.short	0x0380
        /*0076*/ 	.short	0x0014


	//----- nvinfo : EIATTR_SW_WAR
	.align		4
.L_19:
        /*0078*/ 	.byte	0x04, 0x36
        /*007a*/ 	.short	(.L_21 - .L_20)
.L_20:
        /*007c*/ 	.word	0x00000008
.L_21:


//--------------------- .nv.callgraph             --------------------------
	.section	.nv.callgraph,"",@"SHT_CUDA_CALLGRAPH"
	.align	4
	.sectionentsize	8
	.align		4
        /*0000*/ 	.word	0x00000000
	.align		4
        /*0004*/ 	.word	0xffffffff
	.align		4
        /*0008*/ 	.word	0x00000000
	.align		4
        /*000c*/ 	.word	0xfffffffe
	.align		4
        /*0010*/ 	.word	0x00000000
	.align		4
        /*0014*/ 	.word	0xfffffffd
	.align		4
        /*0018*/ 	.word	0x00000000
	.align		4
        /*001c*/ 	.word	0xfffffffc


//--------------------- .text._Z7computePiS_i     --------------------------
	.section	.text._Z7computePiS_i,"ax",@progbits
	.align	128
        .global         _Z7computePiS_i
        .type           _Z7computePiS_i,@function
        .size           _Z7computePiS_i,(.L_x_8 - _Z7computePiS_i)
        .other          _Z7computePiS_i,@"STO_CUDA_ENTRY STV_DEFAULT"
_Z7computePiS_i:
.text._Z7computePiS_i:
[----:B------:R-:W-:Y:S01]  /*0000*/  LDC R1, c[0x0][0x37c] ;  /* 0x0000df00ff017b82 */ /* 0x000fe20000000800 */
[----:B------:R-:W0:Y:S07]  /*0010*/  S2R R14, SR_TID.X ;  /* 0x00000000000e7919 */ /* 0x000e2e0000002100 */
[----:B------:R-:W0:Y:S01]  /*0020*/  LDC R3, c[0x0][0x360] ;  /* 0x0000d800ff037b82 */ /* 0x000e220000000800 */
[----:B------:R-:W1:Y:S07]  /*0030*/  S2R R15, SR_TID.Y ;  /* 0x00000000000f7919 */ /* 0x000e6e0000002200 */
[----:B------:R-:W0:Y:S08]  /*0040*/  S2UR UR4, SR_CTAID.X ;  /* 0x00000000000479c3 */ /* 0x000e300000002500 */
[----:B------:R-:W1:Y:S08]  /*0050*/  S2UR UR5, SR_CTAID.Y ;  /* 0x00000000000579c3 */ /* 0x000e700000002600 */
[----:B------:R-:W1:Y:S08]  /*0060*/  LDC R0, c[0x0][0x364] ;  /* 0x0000d900ff007b82 */ /* 0x000e700000000800 */
[----:B------:R-:W2:Y:S01]  /*0070*/  LDC R9, c[0x0][0x390] ;  /* 0x0000e400ff097b82 */ /* 0x000ea20000000800 */
[----:B0-----:R-:W-:-:S02]  /*0080*/  IMAD R14, R3, UR4, R14 ;  /* 0x00000004030e7c24 */ /* 0x001fc4000f8e020e */
[----:B-1----:R-:W-:-:S05]  /*0090*/  IMAD R15, R0, UR5, R15 ;  /* 0x00000005000f7c24 */ /* 0x002fca000f8e020f */
[----:B------:R-:W-:-:S04]  /*00a0*/  VIMNMX R0, PT, PT, R14, R15, !PT ;  /* 0x0000000f0e007248 */ /* 0x000fc80007fe0100 */
[----:B--2---:R-:W-:-:S13]  /*00b0*/  ISETP.GE.AND P0, PT, R0, R9, PT ;  /* 0x000000090000720c */ /* 0x004fda0003f06270 */
[----:B------:R-:W-:Y:S05]  /*00c0*/  @P0 EXIT ;  /* 0x000000000000094d */ /* 0x000fea0003800000 */
[----:B------:R-:W0:Y:S01]  /*00d0*/  LDC.64 R2, c[0x0][0x380] ;  /* 0x0000e000ff027b82 */ /* 0x000e220000000a00 */
[----:B------:R-:W-:Y:S01]  /*00e0*/  LOP3.LUT P0, RZ, R14, R15, RZ, 0xfc, !PT ;  /* 0x0000000f0eff7212 */ /* 0x000fe2000780fcff */
[----:B------:R-:W1:Y:S01]  /*00f0*/  LDCU.64 UR4, c[0x0][0x358] ;  /* 0x00006b00ff0477ac */ /* 0x000e620008000a00 */
[----:B------:R-:W-:-:S11]  /*0100*/  IMAD R10, R15, R9, R14 ;  /* 0x000000090f0a7224 */ /* 0x000fd600078e020e */
[----:B0-----:R-:W-:-:S05]  /*0110*/  @!P0 IMAD.WIDE.U32 R12, R10, 0x4, R2 ;  /* 0x000000040a0c8825 */ /* 0x001fca00078e0002 */
[----:B-1----:R0:W5:Y:S01]  /*0120*/  @!P0 LDG.E R16, desc[UR4][R12.64+0x4] ;  /* 0x000004040c108981 */ /* 0x002162000c1e1900 */
[--C-:B------:R-:W-:Y:S01]  /*0130*/  IMAD.MOV.U32 R0, RZ, RZ, R10.reuse ;  /* 0x000000ffff007224 */ /* 0x100fe200078e000a */
[----:B------:R-:W-:Y:S01]  /*0140*/  BSSY.RECONVERGENT B0, `(.L_x_0) ;  /* 0x000005c000007945 */ /* 0x000fe20003800200 */
[--C-:B------:R-:W-:Y:S02]  /*0150*/  IMAD.MOV.U32 R6, RZ, RZ, R10.reuse ;  /* 0x000000ffff067224 */ /* 0x100fe400078e000a */
[--C-:B------:R-:W-:Y:S02]  /*0160*/  IMAD.MOV.U32 R7, RZ, RZ, R10.reuse ;  /* 0x000000ffff077224 */ /* 0x100fe400078e000a */
[----:B------:R-:W-:Y:S02]  /*0170*/  IMAD.MOV.U32 R8, RZ, RZ, R10 ;  /* 0x000000ffff087224 */ /* 0x000fe400078e000a */
[C---:B------:R-:W-:Y:S01]  /*0180*/  IMAD.WIDE R4, R10.reuse, 0x4, R2 ;  /* 0x000000040a047825 */ /* 0x040fe200078e0202 */
[----:B------:R-:W-:-:S03]  /*0190*/  @!P0 IADD3 R10, PT, PT, R10, R9, RZ ;  /* 0x000000090a0a8210 */ /* 0x000fc60007ffe0ff */
[----:B------:R-:W-:Y:S02]  /*01a0*/  @!P0 IMAD.MOV.U32 R17, RZ, RZ, 0x1 ;  /* 0x00000001ff118424 */ /* 0x000fe400078e00ff */
[----:B------:R-:W-:Y:S01]  /*01b0*/  @!P0 IMAD.MOV.U32 R11, RZ, RZ, R10 ;  /* 0x000000ffff0b8224 */ /* 0x000fe200078e000a */
[----:B0-----:R-:W-:Y:S06]  /*01c0*/  @!P0 BRA `(.L_x_1) ;  /* 0x00000004004c8947 */ /* 0x001fec0003800000 */
[----:B------:R-:W-:-:S05]  /*01d0*/  VIADD R11, R9, 0xffffffff ;  /* 0xffffffff090b7836 */ /* 0x000fca0000000000 */
[----:B------:R-:W-:-:S04]  /*01e0*/  ISETP.NE.AND P0, PT, R15, R11, PT ;  /* 0x0000000b0f00720c */ /* 0x000fc80003f05270 */
[----:B------:R-:W-:-:S13]  /*01f0*/  ISETP.NE.OR P1, PT, R14, RZ, P0 ;  /* 0x000000ff0e00720c */ /* 0x000fda0000725670 */
[----:B------:R-:W-:Y:S05]  /*0200*/  @P1 BRA `(.L_x_2) ;  /* 0x0000000000141947 */ /* 0x000fea0003800000 */
[----:B-----5:R0:W5:Y:S01]  /*0210*/  LDG.E R16, desc[UR4][R4.64+0x4] ;  /* 0x0000040404107981 */ /* 0x020162000c1e1900 */
[----:B------:R-:W-:Y:S01]  /*0220*/  IADD3 R10, PT, PT, R10, -R9, RZ ;  /* 0x800000090a0a7210 */ /* 0x000fe20007ffe0ff */
[----:B------:R-:W-:-:S04]  /*0230*/  IMAD.MOV.U32 R17, RZ, RZ, 0x1 ;  /* 0x00000001ff117424 */ /* 0x000fc800078e00ff */
[----:B------:R-:W-:Y:S01]  /*0240*/  IMAD.MOV.U32 R11, RZ, RZ, R10 ;  /* 0x000000ffff0b7224 */ /* 0x000fe200078e000a */
[----:B------:R-:W-:Y:S06]  /*0250*/  BRA `(.L_x_1) ;  /* 0x0000000400287947 */ /* 0x000fec0003800000 */
.L_x_2:
[----:B------:R-:W-:-:S13]  /*0260*/  ISETP.NE.OR P1, PT, R14, R11, P0 ;  /* 0x0000000b0e00720c */ /* 0x000fda0000725670 */
[----:B------:R-:W-:Y:S05]  /*0270*/  @P1 BRA `(.L_x_3) ;  /* 0x0000000000101947 */ /* 0x000fea0003800000 */
[----:B-----5:R1:W5:Y:S01]  /*0280*/  LDG.E R16, desc[UR4][R4.64+-0x4] ;  /* 0xfffffc0404107981 */ /* 0x020362000c1e1900 */
[----:B------:R-:W-:Y:S01]  /*0290*/  IMAD.IADD R11, R10, 0x1, -R9 ;  /* 0x000000010a0b7824 */ /* 0x000fe200078e0a09 */
[----:B------:R-:W-:Y:S01]  /*02a0*/  LOP3.LUT R17, RZ, R9, RZ, 0x33, !PT ;  /* 0x00000009ff117212 */ /* 0x000fe200078e33ff */
[----:B------:R-:W-:Y:S06]  /*02b0*/  BRA `(.L_x_1) ;  /* 0x0000000400107947 */ /* 0x000fec0003800000 */
.L_x_3:
[----:B------:R-:W-:-:S04]  /*02c0*/  ISETP.GE.AND P1, PT, R14, 0x1, PT ;  /* 0x000000010e00780c */ /* 0x000fc80003f26270 */
[----:B------:R-:W-:-:S04]  /*02d0*/  ISETP.NE.OR P1, PT, R15, RZ, !P1 ;  /* 0x000000ff0f00720c */ /* 0x000fc80004f25670 */
[----:B------:R-:W-:-:S13]  /*02e0*/  ISETP.GE.OR P1, PT, R14, R11, P1 ;  /* 0x0000000b0e00720c */ /* 0x000fda0000f26670 */
[----:B------:R-:W-:Y:S05]  /*02f0*/  @P1 BRA `(.L_x_4) ;  /* 0x0000000000281947 */ /* 0x000fea0003800000 */
[----:B------:R-:W-:-:S05]  /*0300*/  IMAD.WIDE.U32 R14, R10, 0x4, R2 ;  /* 0x000000040a0e7825 */ /* 0x000fca00078e0002 */
[----:B-----5:R-:W2:Y:S01]  /*0310*/  LDG.E R16, desc[UR4][R14.64+-0x4] ;  /* 0xfffffc040e107981 */ /* 0x020ea2000c1e1900 */
[----:B------:R-:W-:-:S03]  /*0320*/  IMAD.WIDE R12, R9, 0x4, R14 ;  /* 0x00000004090c7825 */ /* 0x000fc600078e020e */
[----:B------:R-:W2:Y:S04]  /*0330*/  LDG.E R18, desc[UR4][R14.64+0x4] ;  /* 0x000004040e127981 */ /* 0x000ea8000c1e1900 */
[----:B------:R-:W2:Y:S01]  /*0340*/  LDG.E R13, desc[UR4][R12.64+-0x4] ;  /* 0xfffffc040c0d7981 */ /* 0x000ea2000c1e1900 */
[----:B------:R-:W-:Y:S01]  /*0350*/  IADD3 R10, PT, PT, R10, R9, RZ ;  /* 0x000000090a0a7210 */ /* 0x000fe20007ffe0ff */
[----:B------:R-:W-:-:S04]  /*0360*/  IMAD.MOV.U32 R17, RZ, RZ, 0x1 ;  /* 0x00000001ff117424 */ /* 0x000fc800078e00ff */
[----:B------:R-:W-:Y:S01]  /*0370*/  IMAD.MOV.U32 R11, RZ, RZ, R10 ;  /* 0x000000ffff0b7224 */ /* 0x000fe200078e000a */
[----:B--2---:R-:W-:Y:S01]  /*0380*/  IADD3 R16, PT, PT, R13, R18, R16 ;  /* 0x000000120d107210 */ /* 0x004fe20007ffe010 */
[----:B------:R-:W-:Y:S06]  /*0390*/  BRA `(.L_x_1) ;  /* 0x0000000000d87947 */ /* 0x000fec0003800000 */
.L_x_4:
[----:B------:R-:W-:-:S04]  /*03a0*/  ISETP.LT.OR P0, PT, R14, 0x1, P0 ;  /* 0x000000010e00780c */ /* 0x000fc80000701670 */
[----:B------:R-:W-:-:S13]  /*03b0*/  ISETP.GE.OR P0, PT, R14, R11, P0 ;  /* 0x0000000b0e00720c */ /* 0x000fda0000706670 */
[----:B------:R-:W-:Y:S05]  /*03c0*/  @P0 BRA `(.L_x_5) ;  /* 0x0000000000200947 */ /* 0x000fea0003800000 */
[----:B------:R-:W-:Y:S01]  /*03d0*/  IMAD.IADD R11, R10, 0x1, -R9 ;  /* 0x000000010a0b7824 */ /* 0x000fe200078e0a09 */
[----:B------:R-:W2:Y:S03]  /*03e0*/  LDG.E R15, desc[UR4][R4.64+-0x4] ;  /* 0xfffffc04040f7981 */ /* 0x000ea6000c1e1900 */
[----:B------:R-:W-:Y:S01]  /*03f0*/  IMAD.WIDE R12, R11, 0x4, R2 ;  /* 0x000000040b0c7825 */ /* 0x000fe200078e0202 */
[----:B-----5:R-:W2:Y:S05]  /*0400*/  LDG.E R16, desc[UR4][R4.64+0x4] ;  /* 0x0000040404107981 */ /* 0x020eaa000c1e1900 */
[----:B------:R-:W2:Y:S01]  /*0410*/  LDG.E R12, desc[UR4][R12.64+0x4] ;  /* 0x000004040c0c7981 */ /* 0x000ea2000c1e1900 */
[----:B------:R-:W-:-:S02]  /*0420*/  LOP3.LUT R17, RZ, R9, RZ, 0x33, !PT ;  /* 0x00000009ff117212 */ /* 0x000fc400078e33ff */
[----:B--2---:R-:W-:Y:S01]  /*0430*/  IADD3 R16, PT, PT, R12, R16, R15 ;  /* 0x000000100c107210 */ /* 0x004fe20007ffe00f */
[----:B------:R-:W-:Y:S06]  /*0440*/  BRA `(.L_x_1) ;  /* 0x0000000000ac7947 */ /* 0x000fec0003800000 */
.L_x_5:
[----:B------:R-:W-:-:S04]  /*0450*/  ISETP.NE.AND P0, PT, R15, RZ, PT ;  /* 0x000000ff0f00720c */ /* 0x000fc80003f05270 */
[----:B------:R-:W-:-:S04]  /*0460*/  ISETP.NE.OR P1, PT, R14, RZ, !P0 ;  /* 0x000000ff0e00720c */ /* 0x000fc80004725670 */
[----:B------:R-:W-:-:S13]  /*0470*/  ISETP.GE.U32.OR P1, PT, R15, R11, P1 ;  /* 0x0000000b0f00720c */ /* 0x000fda0000f26470 */
[----:B------:R-:W-:Y:S05]  /*0480*/  @P1 BRA `(.L_x_6) ;  /* 0x0000000000281947 */ /* 0x000fea0003800000 */
[----:B------:R-:W-:Y:S01]  /*0490*/  IADD3 R13, PT, PT, R10, -R9, RZ ;  /* 0x800000090a0d7210 */ /* 0x000fe20007ffe0ff */
[----:B------:R-:W2:Y:S04]  /*04a0*/  LDG.E R15, desc[UR4][R4.64+0x4] ;  /* 0x00000404040f7981 */ /* 0x000ea8000c1e1900 */
[----:B------:R-:W-:-:S05]  /*04b0*/  IMAD.WIDE R12, R13, 0x4, R2 ;  /* 0x000000040d0c7825 */ /* 0x000fca00078e0202 */
[----:B-----5:R-:W2:Y:S04]  /*04c0*/  LDG.E R16, desc[UR4][R12.64] ;  /* 0x000000040c107981 */ /* 0x020ea8000c1e1900 */
[----:B------:R-:W2:Y:S01]  /*04d0*/  LDG.E R14, desc[UR4][R12.64+0x4] ;  /* 0x000004040c0e7981 */ /* 0x000ea2000c1e1900 */
[----:B------:R-:W-:Y:S02]  /*04e0*/  IMAD.IADD R10, R10, 0x1, R9 ;  /* 0x000000010a0a7824 */ /* 0x000fe400078e0209 */
[----:B------:R-:W-:Y:S02]  /*04f0*/  IMAD.MOV.U32 R17, RZ, RZ, 0x1 ;  /* 0x00000001ff117424 */ /* 0x000fe400078e00ff */
[----:B------:R-:W-:Y:S01]  /*0500*/  IMAD.MOV.U32 R11, RZ, RZ, R10 ;  /* 0x000000ffff0b7224 */ /* 0x000fe200078e000a */
[----:B--2---:R-:W-:Y:S01]  /*0510*/  IADD3 R16, PT, PT, R14, R16, R15 ;  /* 0x000000100e107210 */ /* 0x004fe20007ffe00f */
[----:B------:R-:W-:Y:S06]  /*0520*/  BRA `(.L_x_1) ;  /* 0x0000000000747947 */ /* 0x000fec0003800000 */
.L_x_6:
[-C--:B------:R-:W-:Y:S01]  /*0530*/  ISETP.NE.OR P0, PT, R14, R11.reuse, !P0 ;  /* 0x0000000b0e00720c */ /* 0x080fe20004705670 */
[----:B------:R-:W2:Y:S03]  /*0540*/  LDG.E R23, desc[UR4][R4.64+-0x4] ;  /* 0xfffffc0404177981 */ /* 0x000ea6000c1e1900 */
[----:B------:R-:W-:-:S13]  /*0550*/  ISETP.GE.U32.OR P0, PT, R15, R11, P0 ;  /* 0x0000000b0f00720c */ /* 0x000fda0000706470 */
[----:B------:R-:W-:Y:S01]  /*0560*/  @P0 IMAD.WIDE R14, R9, 0x4, RZ ;  /* 0x00000004090e0825 */ /* 0x000fe200078e02ff */
[----:B------:R-:W-:Y:S01]  /*0570*/  @!P0 IADD3 R19, PT, PT, R10, -R9, RZ ;  /* 0x800000090a138210 */ /* 0x000fe20007ffe0ff */
[----:B------:R-:W2:Y:S01]  /*0580*/  @P0 LDG.E R20, desc[UR4][R4.64+0x4] ;  /* 0x0000040404140981 */ /* 0x000ea2000c1e1900 */
[----:B------:R-:W-:-:S03]  /*0590*/  @P0 LOP3.LUT R13, R14, 0xfffffffc, RZ, 0x3c, !PT ;  /* 0xfffffffc0e0d0812 */ /* 0x000fc600078e3cff */
[----:B------:R-:W-:Y:S01]  /*05a0*/  @!P0 IMAD.WIDE R18, R19, 0x4, R2 ;  /* 0x0000000413128825 */ /* 0x000fe200078e0202 */
[----:B------:R-:W-:Y:S02]  /*05b0*/  @P0 LOP3.LUT R11, RZ, R15, RZ, 0x33, !PT ;  /* 0x0000000fff0b0212 */ /* 0x000fe400078e33ff */
[C---:B------:R-:W-:Y:S02]  /*05c0*/  @P0 IADD3 R12, P1, PT, R4.reuse, R13, RZ ;  /* 0x0000000d040c0210 */ /* 0x040fe40007f3e0ff */
[----:B------:R-:W3:Y:S03]  /*05d0*/  @!P0 LDG.E R24, desc[UR4][R18.64] ;  /* 0x0000000412188981 */ /* 0x000ee6000c1e1900 */
[C---:B------:R-:W-:Y:S01]  /*05e0*/  @P0 IMAD.X R13, R5.reuse, 0x1, R11, P1 ;  /* 0x00000001050d0824 */ /* 0x040fe200008e060b */
[----:B------:R-:W-:Y:S01]  /*05f0*/  @P0 IADD3 R14, P1, PT, R4, R14, RZ ;  /* 0x0000000e040e0210 */ /* 0x000fe20007f3e0ff */
[----:B-----5:R-:W3:Y:S04]  /*0600*/  @!P0 LDG.E R16, desc[UR4][R18.64+-0x4] ;  /* 0xfffffc0412108981 */ /* 0x020ee8000c1e1900 */
[----:B------:R-:W2:Y:S01]  /*0610*/  @P0 LDG.E R17, desc[UR4][R12.64] ;  /* 0x000000040c110981 */ /* 0x000ea2000c1e1900 */
[----:B------:R-:W-:-:S03]  /*0620*/  @P0 IMAD.X R15, R5, 0x1, R15, P1 ;  /* 0x00000001050f0824 */ /* 0x000fc600008e060f */
[----:B------:R-:W4:Y:S04]  /*0630*/  @P0 LDG.E R21, desc[UR4][R12.64+0x4] ;  /* 0x000004040c150981 */ /* 0x000f28000c1e1900 */
[----:B------:R-:W4:Y:S04]  /*0640*/  @P0 LDG.E R22, desc[UR4][R12.64+0x8] ;  /* 0x000008040c160981 */ /* 0x000f28000c1e1900 */
[----:B------:R-:W4:Y:S01]  /*0650*/  @P0 LDG.E R15, desc[UR4][R14.64+-0x4] ;  /* 0xfffffc040e0f0981 */ /* 0x000f22000c1e1900 */
[----:B------:R-:W-:-:S05]  /*0660*/  @!P0 IMAD.IADD R11, R10, 0x1, R9 ;  /* 0x000000010a0b8824 */ /* 0x000fca00078e0209 */
[----:B------:R-:W-:-:S05]  /*0670*/  @!P0 MOV R10, R11 ;  /* 0x0000000b000a8202 */ /* 0x000fca0000000f00 */
[----:B------:R-:W-:-:S04]  /*0680*/  @P0 IMAD.IADD R10, R10, 0x1, R9 ;  /* 0x000000010a0a0824 */ /* 0x000fc800078e0209 */
[----:B------:R-:W-:Y:S01]  /*0690*/  @P0 IMAD.MOV.U32 R11, RZ, RZ, R10 ;  /* 0x000000ffff0b0224 */ /* 0x000fe200078e000a */
[--C-:B--2---:R-:W-:Y:S01]  /*06a0*/  @P0 IADD3 R20, PT, PT, R17, R20, R23.reuse ;  /* 0x0000001411140210 */ /* 0x104fe20007ffe017 */
[----:B------:R-:W-:Y:S01]  /*06b0*/  @!P0 IMAD.MOV.U32 R17, RZ, RZ, -0x1 ;  /* 0xffffffffff118424 */ /* 0x000fe200078e00ff */
[----:B---3--:R-:W-:Y:S02]  /*06c0*/  @!P0 IADD3 R16, PT, PT, R16, R24, R23 ;  /* 0x0000001810108210 */ /* 0x008fe40007ffe017 */
[----:B----4-:R-:W-:Y:S02]  /*06d0*/  @P0 IADD3 R20, PT, PT, R22, R20, R21 ;  /* 0x0000001416140210 */ /* 0x010fe40007ffe015 */
[----:B------:R-:W-:-:S03]  /*06e0*/  @P0 MOV R17, 0x1 ;  /* 0x0000000100110802 */ /* 0x000fc60000000f00 */
[----:B------:R-:W-:-:S07]  /*06f0*/  @P0 IMAD.IADD R16, R20, 0x1, R15 ;  /* 0x0000000114100824 */ /* 0x000fce00078e020f */
.L_x_1:
[----:B------:R-:W-:Y:S05]  /*0700*/  BSYNC.RECONVERGENT B0 ;  /* 0x0000000000007941 */ /* 0x000fea0003800200 */
.L_x_0:
[----:B------:R-:W-:Y:S01]  /*0710*/  IADD3 R17, PT, PT, R17, R10, RZ ;  /* 0x0000000a11117210 */ /* 0x000fe20007ffe0ff */
[--C-:B------:R-:W-:Y:S01]  /*0720*/  IMAD.WIDE R10, R11, 0x4, R2.reuse ;  /* 0x000000040b0a7825 */ /* 0x100fe200078e0202 */
[----:B------:R-:W2:Y:S03]  /*0730*/  LDG.E R15, desc[UR4][R4.64] ;  /* 0x00000004040f7981 */ /* 0x000ea6000c1e1900 */
[----:B------:R-:W-:Y:S02]  /*0740*/  IMAD.WIDE R2, R17, 0x4, R2 ;  /* 0x0000000411027825 */ /* 0x000fe400078e0202 */
[----:B------:R-:W3:Y:S04]  /*0750*/  LDG.E R11, desc[UR4][R10.64] ;  /* 0x000000040a0b7981 */ /* 0x000ee8000c1e1900 */
[----:B------:R-:W3:Y:S02]  /*0760*/  LDG.E R2, desc[UR4][R2.64] ;  /* 0x0000000402027981 */ /* 0x000ee4000c1e1900 */
[----:B---3-5:R-:W-:-:S04]  /*0770*/  IADD3 R16, PT, PT, R2, R11, R16 ;  /* 0x0000000b02107210 */ /* 0x028fc80007ffe010 */
[----:B------:R-:W-:-:S04]  /*0780*/  ISETP.GT.U32.AND P0, PT, R16, 0x1, PT ;  /* 0x000000011000780c */ /* 0x000fc80003f04070 */
[----:B--2---:R-:W-:-:S13]  /*0790*/  ISETP.NE.OR P0, PT, R15, 0x1, P0 ;  /* 0x000000010f00780c */ /* 0x004fda0000705670 */
[----:B------:R-:W2:Y:S02]  /*07a0*/  @!P0 LDC.64 R12, c[0x0][0x388] ;  /* 0x0000e200ff0c8b82 */ /* 0x000ea40000000a00 */
[----:B--2---:R-:W-:-:S05]  /*07b0*/  @!P0 IMAD.WIDE R8, R8, 0x4, R12 ;  /* 0x0000000408088825 */ /* 0x004fca00078e020c */
[----:B------:R2:W-:Y:S01]  /*07c0*/  @!P0 STG.E desc[UR4][R8.64], RZ ;  /* 0x000000ff08008986 */ /* 0x0005e2000c101904 */
[----:B------:R-:W-:Y:S05]  /*07d0*/  @!P0 EXIT ;  /* 0x000000000000894d */ /* 0x000fea0003800000 */
[----:B------:R-:W-:-:S04]  /*07e0*/  ISETP.GE.AND P0, PT, R16, 0x4, PT ;  /* 0x000000041000780c */ /* 0x000fc80003f06270 */
[----:B------:R-:W-:-:S13]  /*07f0*/  ISETP.NE.OR P0, PT, R15, 0x1, !P0 ;  /* 0x000000010f00780c */ /* 0x000fda0004705670 */
[----:B------:R-:W3:Y:S02]  /*0800*/  @!P0 LDC.64 R2, c[0x0][0x388] ;  /* 0x0000e200ff028b82 */ /* 0x000ee40000000a00 */
[----:B---3--:R-:W-:-:S05]  /*0810*/  @!P0 IMAD.WIDE R2, R7, 0x4, R2 ;  /* 0x0000000407028825 */ /* 0x008fca00078e0202 */
[----:B------:R3:W-:Y:S01]  /*0820*/  @!P0 STG.E desc[UR4][R2.64], RZ ;  /* 0x000000ff02008986 */ /* 0x0007e2000c101904 */
[----:B------:R-:W-:Y:S05]  /*0830*/  @!P0 EXIT ;  /* 0x000000000000894d */ /* 0x000fea0003800000 */
[----:B---3--:R-:W-:-:S04]  /*0840*/  LOP3.LUT R2, R16, 0xfffffffe, RZ, 0xc0, !PT ;  /* 0xfffffffe10027812 */ /* 0x008fc800078ec0ff */
[----:B------:R-:W-:-:S04]  /*0850*/  ISETP.NE.AND P0, PT, R2, 0x2, PT ;  /* 0x000000020200780c */ /* 0x000fc80003f05270 */
[----:B------:R-:W-:-:S13]  /*0860*/  ISETP.NE.OR P0, PT, R15, 0x1, P0 ;  /* 0x000000010f00780c */ /* 0x000fda0000705670 */
[----:B------:R-:W3:Y:S01]  /*0870*/  @!P0 LDC.64 R2, c[0x0][0x388] ;  /* 0x0000e200ff028b82 */ /* 0x000ee20000000a00 */
[----:B01----:R-:W-:Y:S02]  /*0880*/  @!P0 IMAD.MOV.U32 R5, RZ, RZ, 0x1 ;  /* 0x00000001ff058424 */ /* 0x003fe400078e00ff */
[----:B---3--:R-:W-:-:S05]  /*0890*/  @!P0 IMAD.WIDE R6, R6, 0x4, R2 ;  /* 0x0000000406068825 */ /* 0x008fca00078e0202 */
[----:B------:R0:W-:Y:S01]  /*08a0*/  @!P0 STG.E desc[UR4][R6.64], R5 ;  /* 0x0000000506008986 */ /* 0x0001e2000c101904 */
[----:B------:R-:W-:Y:S05]  /*08b0*/  @!P0 EXIT ;  /* 0x000000000000894d */ /* 0x000fea0003800000 */
[----:B------:R-:W1:Y:S02]  /*08c0*/  LDC.64 R2, c[0x0][0x388] ;  /* 0x0000e200ff027b82 */ /* 0x000e640000000a00 */
[----:B-1----:R-:W-:-:S05]  /*08d0*/  IMAD.WIDE R2, R0, 0x4, R2 ;  /* 0x0000000400027825 */ /* 0x002fca00078e0202 */
[----:B------:R-:W-:Y:S01]  /*08e0*/  STG.E desc[UR4][R2.64], R15 ;  /* 0x0000000f02007986 */ /* 0x000fe2000c101904 */
[----:B------:R-:W-:Y:S05]  /*08f0*/  EXIT ;  /* 0x000000000000794d */ /* 0x000fea0003800000 */
.L_x_7:
[----:B------:R-:W-:-:S00]  /*0900*/  BRA `(.L_x_7) ;  /* 0xfffffffc00fc7947 */ /* 0x000fc0000383ffff */
[----:B------:R-:W-:-:S00]  /*0910*/  NOP ;  /* 0x0000000000007918 */ /* 0x000fc00000000000 */
        /* <DEDUP_REMOVED lines=14> */
.L_x_8:


//--------------------- .nv.shared.reserved.0     --------------------------
	.section	.nv.shared.reserved.0,"aw",@nobits
	.weak		__nv_reservedSMEM_offset_0_alias
	.size		__nv_reservedSMEM_offset_0_alias, 0, 64
	.other		__nv_reservedSMEM_offset_0_alias,@"STO_CUDA_RESERVED_SHARED STV_DEFAULT"
__nv_reservedSMEM_offset_0_alias:
	.zero		0
	.zero		64


//--------------------- .nv.constant0._Z7computePiS_i --------------------------
	.section	.nv.constant0._Z7computePiS_i,"a",@progbits
	.sectionflags	@""
	.align	4
.nv.constant0._Z7computePiS_i:
	.zero		916


//--------------------- SYMBOLS --------------------------

	.type		.nv.reservedSmem.offset0,@object
	.size		.nv.reservedSmem.offset0,0x4
